//
// Generated by NVIDIA NVVM Compiler
//
// Compiler Build ID: CL-36424714
// Cuda compilation tools, release 13.0, V13.0.88
// Based on NVVM 20.0.0
//

.version 9.0
.target sm_100
.address_size 64

	// .globl	_Z6kernelPi

.visible .entry _Z6kernelPi(
	.param .u64 .ptr .align 1 _Z6kernelPi_param_0
)
{
	.reg .pred 	%p<4>;
	.reg .b32 	%r<13>;
	.reg .b64 	%rd<5>;

	ld.param.u64 	%rd2, [_Z6kernelPi_param_0];
	cvta.to.global.u64 	%rd3, %rd2;
	mov.u32 	%r5, %ctaid.x;
	mov.u32 	%r6, %ntid.x;
	mov.u32 	%r7, %tid.x;
	mad.lo.s32 	%r8, %r5, %r6, %r7;
	mul.wide.s32 	%rd4, %r8, 4;
	add.s64 	%rd1, %rd3, %rd4;
	ld.global.u32 	%r1, [%rd1];
	setp.lt.s32 	%p1, %r1, 4;
	@%p1 bra 	$L__BB0_4;
	shr.u32 	%r2, %r1, 1;
	mov.b32 	%r12, 2;
	bra.uni 	$L__BB0_3;
$L__BB0_2:
	add.s32 	%r3, %r12, 1;
	setp.eq.s32 	%p3, %r12, %r2;
	mov.u32 	%r12, %r3;
	@%p3 bra 	$L__BB0_4;
$L__BB0_3:
	rem.u32 	%r10, %r1, %r12;
	setp.eq.s32 	%p2, %r10, 0;
	@%p2 bra 	$L__BB0_5;
	bra.uni 	$L__BB0_2;
$L__BB0_4:
	neg.s32 	%r11, %r1;
	st.global.u32 	[%rd1], %r11;
$L__BB0_5:
	ret;

}


// ===== COMPILED SASS (sm_100) =====

	.target	sm_100

	.elftype	@"ET_EXEC"


//--------------------- .note.nv.tkinfo           --------------------------
	.section	.note.nv.tkinfo,"",@"SHT_NOTE"
	.sectionflags	@"SHF_NOTE_NV_TKINFO"
	.tkinfo
        /*0018*/ 	.word	0x00000002
        /*0030*/ 	.string	""
        /*0030*/ 	.string	"ptxas"
        /*0030*/ 	.string	"Cuda compilation tools, release 13.0, V13.0.88"
        /*0030*/ 	.string	"Build cuda_13.0.r13.0/compiler.36424714_0"
        /*0030*/ 	.string	"-arch sm_100 -m 64 "



//--------------------- .note.nv.cuinfo           --------------------------
	.section	.note.nv.cuinfo,"",@"SHT_NOTE"
	.sectionflags	@"SHF_NOTE_NV_CUINFO"
        /*0018*/ 	.short	0x0002
        /*001a*/ 	.short	0x0064
        /*001c*/ 	.short	0x0082
	.zero		2


//--------------------- .nv.info                  --------------------------
	.section	.nv.info,"",@"SHT_CUDA_INFO"
	.align	4


	//----- nvinfo : EIATTR_REGCOUNT
	.align		4
        /*0000*/ 	.byte	0x04, 0x2f
        /*0002*/ 	.short	(.L_1 - .L_0)
	.align		4
.L_0:
        /*0004*/ 	.word	index@(_Z6kernelPi)
        /*0008*/ 	.word	0x0000000d


	//----- nvinfo : EIATTR_FRAME_SIZE
	.align		4
.L_1:
        /*000c*/ 	.byte	0x04, 0x11
        /*000e*/ 	.short	(.L_3 - .L_2)
	.align		4
.L_2:
        /*0010*/ 	.word	index@(_Z6kernelPi)
        /*0014*/ 	.word	0x00000000


	//----- nvinfo : EIATTR_MIN_STACK_SIZE
	.align		4
.L_3:
        /*0018*/ 	.byte	0x04, 0x12
        /*001a*/ 	.short	(.L_5 - .L_4)
	.align		4
.L_4:
        /*001c*/ 	.word	index@(_Z6kernelPi)
        /*0020*/ 	.word	0x00000000
.L_5:


//--------------------- .nv.compat                --------------------------
	.section	.nv.compat,"",@"SHT_CUDA_COMPAT_INFO"
	.align	4
        /*0000*/ 	.byte	0x02, 0x09, 0x00, 0x00, 0x02, 0x02, 0x01, 0x00, 0x02, 0x05, 0x05, 0x00, 0x03, 0x07, 0x01, 0x01
        /*0010*/ 	.byte	0x02, 0x03, 0x00, 0x00, 0x02, 0x06, 0x01, 0x00, 0x04, 0x0b, 0x08, 0x00, 0x09, 0x00, 0x00, 0x00
        /*0020*/ 	.byte	0x00, 0x00, 0x00, 0x00


//--------------------- .nv.info._Z6kernelPi      --------------------------
	.section	.nv.info._Z6kernelPi,"",@"SHT_CUDA_INFO"
	.sectionflags	@""
	.align	4


	//----- nvinfo : EIATTR_CUDA_API_VERSION
	.align		4
        /*0000*/ 	.byte	0x04, 0x37
        /*0002*/ 	.short	(.L_7 - .L_6)
.L_6:
        /*0004*/ 	.word	0x00000082


	//----- nvinfo : EIATTR_KPARAM_INFO
	.align		4
.L_7:
        /*0008*/ 	.byte	0x04, 0x17
        /*000a*/ 	.short	(.L_9 - .L_8)
.L_8:
        /*000c*/ 	.word	0x00000000
        /*0010*/ 	.short	0x0000
        /*0012*/ 	.short	0x0000
        /*0014*/ 	.byte	0x00, 0xf5, 0x21, 0x00


	//----- nvinfo : EIATTR_SPARSE_MMA_MASK
	.align		4
.L_9:
        /*0018*/ 	.byte	0x03, 0x50
        /*001a*/ 	.short	0x0000


	//----- nvinfo : EIATTR_MAXREG_COUNT
	.align		4
        /*001c*/ 	.byte	0x03, 0x1b
        /*001e*/ 	.short	0x00ff


	//----- nvinfo : EIATTR_MERCURY_ISA_VERSION
	.align		4
        /*0020*/ 	.byte	0x03, 0x5f
        /*0022*/ 	.short	0x0101


	//----- nvinfo : EIATTR_VRC_CTA_INIT_COUNT
	.align		4
        /*0024*/ 	.byte	0x02, 0x4a
	.zero		1
	.zero		1


	//----- nvinfo : EIATTR_EXIT_INSTR_OFFSETS
	.align		4
        /*0028*/ 	.byte	0x04, 0x1c
        /*002a*/ 	.short	(.L_11 - .L_10)


	//   ....[0]....
.L_10:
        /*002c*/ 	.word	0x00000200


	//   ....[1]....
        /*0030*/ 	.word	0x00000270


	//----- nvinfo : EIATTR_CRS_STACK_SIZE
	.align		4
.L_11:
        /*0034*/ 	.byte	0x04, 0x1e
        /*0036*/ 	.short	(.L_13 - .L_12)
.L_12:
        /*0038*/ 	.word	0x00000000


	//----- nvinfo : EIATTR_CBANK_PARAM_SIZE
	.align		4
.L_13:
        /*003c*/ 	.byte	0x03, 0x19
        /*003e*/ 	.short	0x0008


	//----- nvinfo : EIATTR_PARAM_CBANK
	.align		4
        /*0040*/ 	.byte	0x04, 0x0a
        /*0042*/ 	.short	(.L_15 - .L_14)
	.align		4
.L_14:
        /*0044*/ 	.word	index@(.nv.constant0._Z6kernelPi)
        /*0048*/ 	.short	0x0380
        /*004a*/ 	.short	0x0008


	//----- nvinfo : EIATTR_SW_WAR
	.align		4
.L_15:
        /*004c*/ 	.byte	0x04, 0x36
        /*004e*/ 	.short	(.L_17 - .L_16)
.L_16:
        /*0050*/ 	.word	0x00000008
.L_17:


//--------------------- .nv.callgraph             --------------------------
	.section	.nv.callgraph,"",@"SHT_CUDA_CALLGRAPH"
	.align	4
	.sectionentsize	8
	.align		4
        /*0000*/ 	.word	0x00000000
	.align		4
        /*0004*/ 	.word	0xffffffff
	.align		4
        /*0008*/ 	.word	0x00000000
	.align		4
        /*000c*/ 	.word	0xfffffffe
	.align		4
        /*0010*/ 	.word	0x00000000
	.align		4
        /*0014*/ 	.word	0xfffffffd
	.align		4
        /*0018*/ 	.word	0x00000000
	.align		4
        /*001c*/ 	.word	0xfffffffc


//--------------------- .text._Z6kernelPi         --------------------------
	.section	.text._Z6kernelPi,"ax",@progbits
	.align	128
        .global         _Z6kernelPi
        .type           _Z6kernelPi,@function
        .size           _Z6kernelPi,(.L_x_4 - _Z6kernelPi)
        .other          _Z6kernelPi,@"STO_CUDA_ENTRY STV_DEFAULT"
_Z6kernelPi:
.text._Z6kernelPi:
[----:B------:R-:W-:Y:S01]  /*0000*/  LDC R1, c[0x0][0x37c] ;  /* 0x0000df00ff017b82 */ /* 0x000fe20000000800 */
[----:B------:R-:W0:Y:S07]  /*0010*/  S2R R0, SR_TID.X ;  /* 0x0000000000007919 */ /* 0x000e2e0000002100 */
[----:B------:R-:W0:Y:S01]  /*0020*/  S2UR UR6, SR_CTAID.X ;  /* 0x00000000000679c3 */ /* 0x000e220000002500 */
[----:B------:R-:W1:Y:S07]  /*0030*/  LDCU.64 UR4, c[0x0][0x358] ;  /* 0x00006b00ff0477ac */ /* 0x000e6e0008000a00 */
[----:B------:R-:W0:Y:S08]  /*0040*/  LDC R5, c[0x0][0x360] ;  /* 0x0000d800ff057b82 */ /* 0x000e300000000800 */
[----:B------:R-:W2:Y:S01]  /*0050*/  LDC.64 R2, c[0x0][0x380] ;  /* 0x0000e000ff027b82 */ /* 0x000ea20000000a00 */
[----:B0-----:R-:W-:-:S04]  /*0060*/  IMAD R5, R5, UR6, R0 ;  /* 0x0000000605057c24 */ /* 0x001fc8000f8e0200 */
[----:B--2---:R-:W-:-:S05]  /*0070*/  IMAD.WIDE R2, R5, 0x4, R2 ;  /* 0x0000000405027825 */ /* 0x004fca00078e0202 */
[----:B-1----:R-:W2:Y:S01]  /*0080*/  LDG.E R0, desc[UR4][R2.64] ;  /* 0x0000000402007981 */ /* 0x002ea2000c1e1900 */
[----:B------:R-:W-:Y:S01]  /*0090*/  BSSY.RECONVERGENT B0, `(.L_x_0) ;  /* 0x000001b000007945 */ /* 0x000fe20003800200 */
[----:B--2---:R-:W-:-:S13]  /*00a0*/  ISETP.GE.AND P0, PT, R0, 0x4, PT ;  /* 0x000000040000780c */ /* 0x004fda0003f06270 */
[----:B------:R-:W-:Y:S05]  /*00b0*/  @!P0 BRA `(.L_x_1) ;  /* 0x0000000000608947 */ /* 0x000fea0003800000 */
[----:B------:R-:W-:Y:S01]  /*00c0*/  IMAD.MOV.U32 R7, RZ, RZ, 0x2 ;  /* 0x00000002ff077424 */ /* 0x000fe200078e00ff */
[----:B------:R-:W-:-:S07]  /*00d0*/  LEA.HI R10, R0, 0x1, RZ, 0x1f ;  /* 0x00000001000a7811 */ /* 0x000fce00078ff8ff */
.L_x_2:
[----:B------:R-:W0:Y:S01]  /*00e0*/  I2F.U32.RP R6, R7 ;  /* 0x0000000700067306 */ /* 0x000e220000209000 */
[----:B------:R-:W-:-:S07]  /*00f0*/  ISETP.NE.U32.AND P1, PT, R7, RZ, PT ;  /* 0x000000ff0700720c */ /* 0x000fce0003f25070 */
[----:B0-----:R-:W0:Y:S02]  /*0100*/  MUFU.RCP R6, R6 ;  /* 0x0000000600067308 */ /* 0x001e240000001000 */
[----:B0-----:R-:W-:-:S06]  /*0110*/  IADD3 R4, PT, PT, R6, 0xffffffe, RZ ;  /* 0x0ffffffe06047810 */ /* 0x001fcc0007ffe0ff */
[----:B------:R0:W1:Y:S02]  /*0120*/  F2I.FTZ.U32.TRUNC.NTZ R5, R4 ;  /* 0x0000000400057305 */ /* 0x000064000021f000 */
[----:B0-----:R-:W-:Y:S02]  /*0130*/  HFMA2 R4, -RZ, RZ, 0, 0 ;  /* 0x00000000ff047431 */ /* 0x001fe400000001ff */
[----:B-1----:R-:W-:-:S04]  /*0140*/  IMAD.MOV R8, RZ, RZ, -R5 ;  /* 0x000000ffff087224 */ /* 0x002fc800078e0a05 */
[----:B------:R-:W-:-:S04]  /*0150*/  IMAD R9, R8, R7, RZ ;  /* 0x0000000708097224 */ /* 0x000fc800078e02ff */
[----:B------:R-:W-:-:S06]  /*0160*/  IMAD.HI.U32 R5, R5, R9, R4 ;  /* 0x0000000905057227 */ /* 0x000fcc00078e0004 */
[----:B------:R-:W-:-:S04]  /*0170*/  IMAD.HI.U32 R5, R5, R0, RZ ;  /* 0x0000000005057227 */ /* 0x000fc800078e00ff */
[----:B------:R-:W-:-:S04]  /*0180*/  IMAD.MOV R5, RZ, RZ, -R5 ;  /* 0x000000ffff057224 */ /* 0x000fc800078e0a05 */
[----:B------:R-:W-:-:S05]  /*0190*/  IMAD R8, R7, R5, R0 ;  /* 0x0000000507087224 */ /* 0x000fca00078e0200 */
[----:B------:R-:W-:-:S13]  /*01a0*/  ISETP.GE.U32.AND P0, PT, R8, R7, PT ;  /* 0x000000070800720c */ /* 0x000fda0003f06070 */
[----:B------:R-:W-:-:S04]  /*01b0*/  @P0 IADD3 R8, PT, PT, R8, -R7, RZ ;  /* 0x8000000708080210 */ /* 0x000fc80007ffe0ff */
[----:B------:R-:W-:-:S13]  /*01c0*/  ISETP.GE.U32.AND P0, PT, R8, R7, PT ;  /* 0x000000070800720c */ /* 0x000fda0003f06070 */
[----:B------:R-:W-:Y:S01]  /*01d0*/  @P0 IMAD.IADD R8, R8, 0x1, -R7 ;  /* 0x0000000108080824 */ /* 0x000fe200078e0a07 */
[----:B------:R-:W-:-:S04]  /*01e0*/  @!P1 LOP3.LUT R8, RZ, R7, RZ, 0x33, !PT ;  /* 0x00000007ff089212 */ /* 0x000fc800078e33ff */
[----:B------:R-:W-:-:S13]  /*01f0*/  ISETP.NE.AND P0, PT, R8, RZ, PT ;  /* 0x000000ff0800720c */ /* 0x000fda0003f05270 */
[----:B------:R-:W-:Y:S05]  /*0200*/  @!P0 EXIT ;  /* 0x000000000000894d */ /* 0x000fea0003800000 */
[----:B------:R-:W-:-:S04]  /*0210*/  IADD3 R7, PT, PT, R7, 0x1, RZ ;  /* 0x0000000107077810 */ /* 0x000fc80007ffe0ff */
[----:B------:R-:W-:-:S13]  /*0220*/  ISETP.NE.AND P0, PT, R7, R10, PT ;  /* 0x0000000a0700720c */ /* 0x000fda0003f05270 */
[----:B------:R-:W-:Y:S05]  /*0230*/  @P0 BRA `(.L_x_2) ;  /* 0xfffffffc00a80947 */ /* 0x000fea000383ffff */
.L_x_1:
[----:B------:R-:W-:Y:S05]  /*0240*/  BSYNC.RECONVERGENT B0 ;  /* 0x0000000000007941 */ /* 0x000fea0003800200 */
.L_x_0:
[----:B------:R-:W-:-:S05]  /*0250*/  IMAD.MOV R5, RZ, RZ, -R0 ;  /* 0x000000ffff057224 */ /* 0x000fca00078e0a00 */
[----:B------:R-:W-:Y:S01]  /*0260*/  STG.E desc[UR4][R2.64], R5 ;  /* 0x0000000502007986 */ /* 0x000fe2000c101904 */
[----:B------:R-:W-:Y:S05]  /*0270*/  EXIT ;  /* 0x000000000000794d */ /* 0x000fea0003800000 */
.L_x_3:
[----:B------:R-:W-:-:S00]  /*0280*/  BRA `(.L_x_3) ;  /* 0xfffffffc00fc7947 */ /* 0x000fc0000383ffff */
[----:B------:R-:W-:-:S00]  /*0290*/  NOP ;  /* 0x0000000000007918 */ /* 0x000fc00000000000 */
        /* <DEDUP_REMOVED lines=14> */
.L_x_4:


//--------------------- .nv.shared.reserved.0     --------------------------
	.section	.nv.shared.reserved.0,"aw",@nobits
	.weak		__nv_reservedSMEM_offset_0_alias
	.size		__nv_reservedSMEM_offset_0_alias, 0, 64
	.other		__nv_reservedSMEM_offset_0_alias,@"STO_CUDA_RESERVED_SHARED STV_DEFAULT"
__nv_reservedSMEM_offset_0_alias:
	.zero		0
	.zero		64


//--------------------- .nv.constant0._Z6kernelPi --------------------------
	.section	.nv.constant0._Z6kernelPi,"a",@progbits
	.sectionflags	@""
	.align	4
.nv.constant0._Z6kernelPi:
	.zero		904


//--------------------- SYMBOLS --------------------------

	.type		.nv.reservedSmem.offset0,@object
	.size		.nv.reservedSmem.offset0,0x4
